//
// Generated by NVIDIA NVVM Compiler
//
// Compiler Build ID: CL-36424714
// Cuda compilation tools, release 13.0, V13.0.88
// Based on NVVM 20.0.0
//

.version 9.0
.target sm_100
.address_size 64

	// .globl	_Z11doubleArrayPKfPfi

.visible .entry _Z11doubleArrayPKfPfi(
	.param .u64 .ptr .align 1 _Z11doubleArrayPKfPfi_param_0,
	.param .u64 .ptr .align 1 _Z11doubleArrayPKfPfi_param_1,
	.param .u32 _Z11doubleArrayPKfPfi_param_2
)
{
	.reg .pred 	%p<2>;
	.reg .b32 	%r<6>;
	.reg .b32 	%f<3>;
	.reg .b64 	%rd<8>;

	ld.param.u64 	%rd1, [_Z11doubleArrayPKfPfi_param_0];
	ld.param.u64 	%rd2, [_Z11doubleArrayPKfPfi_param_1];
	ld.param.u32 	%r2, [_Z11doubleArrayPKfPfi_param_2];
	mov.u32 	%r3, %ctaid.x;
	mov.u32 	%r4, %ntid.x;
	mov.u32 	%r5, %tid.x;
	mad.lo.s32 	%r1, %r3, %r4, %r5;
	setp.ge.s32 	%p1, %r1, %r2;
	@%p1 bra 	$L__BB0_2;
	cvta.to.global.u64 	%rd3, %rd1;
	cvta.to.global.u64 	%rd4, %rd2;
	mul.wide.s32 	%rd5, %r1, 4;
	add.s64 	%rd6, %rd3, %rd5;
	ld.global.f32 	%f1, [%rd6];
	add.f32 	%f2, %f1, %f1;
	add.s64 	%rd7, %rd4, %rd5;
	st.global.f32 	[%rd7], %f2;
$L__BB0_2:
	ret;

}


// ===== COMPILED SASS (sm_100) =====

	.target	sm_100

	.elftype	@"ET_EXEC"


//--------------------- .note.nv.tkinfo           --------------------------
	.section	.note.nv.tkinfo,"",@"SHT_NOTE"
	.sectionflags	@"SHF_NOTE_NV_TKINFO"
	.tkinfo
        /*0018*/ 	.word	0x00000002
        /*0030*/ 	.string	""
        /*0030*/ 	.string	"ptxas"
        /*0030*/ 	.string	"Cuda compilation tools, release 13.0, V13.0.88"
        /*0030*/ 	.string	"Build cuda_13.0.r13.0/compiler.36424714_0"
        /*0030*/ 	.string	"-arch sm_100 -m 64 "



//--------------------- .note.nv.cuinfo           --------------------------
	.section	.note.nv.cuinfo,"",@"SHT_NOTE"
	.sectionflags	@"SHF_NOTE_NV_CUINFO"
        /*0018*/ 	.short	0x0002
        /*001a*/ 	.short	0x0064
        /*001c*/ 	.short	0x0082
	.zero		2


//--------------------- .nv.info                  --------------------------
	.section	.nv.info,"",@"SHT_CUDA_INFO"
	.align	4


	//----- nvinfo : EIATTR_REGCOUNT
	.align		4
        /*0000*/ 	.byte	0x04, 0x2f
        /*0002*/ 	.short	(.L_1 - .L_0)
	.align		4
.L_0:
        /*0004*/ 	.word	index@(_Z11doubleArrayPKfPfi)
        /*0008*/ 	.word	0x0000000a


	//----- nvinfo : EIATTR_FRAME_SIZE
	.align		4
.L_1:
        /*000c*/ 	.byte	0x04, 0x11
        /*000e*/ 	.short	(.L_3 - .L_2)
	.align		4
.L_2:
        /*0010*/ 	.word	index@(_Z11doubleArrayPKfPfi)
        /*0014*/ 	.word	0x00000000


	//----- nvinfo : EIATTR_MIN_STACK_SIZE
	.align		4
.L_3:
        /*0018*/ 	.byte	0x04, 0x12
        /*001a*/ 	.short	(.L_5 - .L_4)
	.align		4
.L_4:
        /*001c*/ 	.word	index@(_Z11doubleArrayPKfPfi)
        /*0020*/ 	.word	0x00000000
.L_5:


//--------------------- .nv.compat                --------------------------
	.section	.nv.compat,"",@"SHT_CUDA_COMPAT_INFO"
	.align	4
        /*0000*/ 	.byte	0x02, 0x09, 0x00, 0x00, 0x02, 0x02, 0x01, 0x00, 0x02, 0x05, 0x05, 0x00, 0x03, 0x07, 0x01, 0x01
        /*0010*/ 	.byte	0x02, 0x03, 0x00, 0x00, 0x02, 0x06, 0x01, 0x00, 0x04, 0x0b, 0x08, 0x00, 0x09, 0x00, 0x00, 0x00
        /*0020*/ 	.byte	0x00, 0x00, 0x00, 0x00


//--------------------- .nv.info._Z11doubleArrayPKfPfi --------------------------
	.section	.nv.info._Z11doubleArrayPKfPfi,"",@"SHT_CUDA_INFO"
	.sectionflags	@""
	.align	4


	//----- nvinfo : EIATTR_CUDA_API_VERSION
	.align		4
        /*0000*/ 	.byte	0x04, 0x37
        /*0002*/ 	.short	(.L_7 - .L_6)
.L_6:
        /*0004*/ 	.word	0x00000082


	//----- nvinfo : EIATTR_KPARAM_INFO
	.align		4
.L_7:
        /*0008*/ 	.byte	0x04, 0x17
        /*000a*/ 	.short	(.L_9 - .L_8)
.L_8:
        /*000c*/ 	.word	0x00000000
        /*0010*/ 	.short	0x0002
        /*0012*/ 	.short	0x0010
        /*0014*/ 	.byte	0x00, 0xf0, 0x11, 0x00


	//----- nvinfo : EIATTR_KPARAM_INFO
	.align		4
.L_9:
        /*0018*/ 	.byte	0x04, 0x17
        /*001a*/ 	.short	(.L_11 - .L_10)
.L_10:
        /*001c*/ 	.word	0x00000000
        /*0020*/ 	.short	0x0001
        /*0022*/ 	.short	0x0008
        /*0024*/ 	.byte	0x00, 0xf5, 0x21, 0x00


	//----- nvinfo : EIATTR_KPARAM_INFO
	.align		4
.L_11:
        /*0028*/ 	.byte	0x04, 0x17
        /*002a*/ 	.short	(.L_13 - .L_12)
.L_12:
        /*002c*/ 	.word	0x00000000
        /*0030*/ 	.short	0x0000
        /*0032*/ 	.short	0x0000
        /*0034*/ 	.byte	0x00, 0xf5, 0x21, 0x00


	//----- nvinfo : EIATTR_SPARSE_MMA_MASK
	.align		4
.L_13:
        /*0038*/ 	.byte	0x03, 0x50
        /*003a*/ 	.short	0x0000


	//----- nvinfo : EIATTR_MAXREG_COUNT
	.align		4
        /*003c*/ 	.byte	0x03, 0x1b
        /*003e*/ 	.short	0x00ff


	//----- nvinfo : EIATTR_MERCURY_ISA_VERSION
	.align		4
        /*0040*/ 	.byte	0x03, 0x5f
        /*0042*/ 	.short	0x0101


	//----- nvinfo : EIATTR_VRC_CTA_INIT_COUNT
	.align		4
        /*0044*/ 	.byte	0x02, 0x4a
	.zero		1
	.zero		1


	//----- nvinfo : EIATTR_EXIT_INSTR_OFFSETS
	.align		4
        /*0048*/ 	.byte	0x04, 0x1c
        /*004a*/ 	.short	(.L_15 - .L_14)


	//   ....[0]....
.L_14:
        /*004c*/ 	.word	0x00000070


	//   ....[1]....
        /*0050*/ 	.word	0x00000100


	//----- nvinfo : EIATTR_CBANK_PARAM_SIZE
	.align		4
.L_15:
        /*0054*/ 	.byte	0x03, 0x19
        /*0056*/ 	.short	0x0014


	//----- nvinfo : EIATTR_PARAM_CBANK
	.align		4
        /*0058*/ 	.byte	0x04, 0x0a
        /*005a*/ 	.short	(.L_17 - .L_16)
	.align		4
.L_16:
        /*005c*/ 	.word	index@(.nv.constant0._Z11doubleArrayPKfPfi)
        /*0060*/ 	.short	0x0380
        /*0062*/ 	.short	0x0014


	//----- nvinfo : EIATTR_SW_WAR
	.align		4
.L_17:
        /*0064*/ 	.byte	0x04, 0x36
        /*0066*/ 	.short	(.L_19 - .L_18)
.L_18:
        /*0068*/ 	.word	0x00000008
.L_19:


//--------------------- .nv.callgraph             --------------------------
	.section	.nv.callgraph,"",@"SHT_CUDA_CALLGRAPH"
	.align	4
	.sectionentsize	8
	.align		4
        /*0000*/ 	.word	0x00000000
	.align		4
        /*0004*/ 	.word	0xffffffff
	.align		4
        /*0008*/ 	.word	0x00000000
	.align		4
        /*000c*/ 	.word	0xfffffffe
	.align		4
        /*0010*/ 	.word	0x00000000
	.align		4
        /*0014*/ 	.word	0xfffffffd
	.align		4
        /*0018*/ 	.word	0x00000000
	.align		4
        /*001c*/ 	.word	0xfffffffc


//--------------------- .text._Z11doubleArrayPKfPfi --------------------------
	.section	.text._Z11doubleArrayPKfPfi,"ax",@progbits
	.align	128
        .global         _Z11doubleArrayPKfPfi
        .type           _Z11doubleArrayPKfPfi,@function
        .size           _Z11doubleArrayPKfPfi,(.L_x_1 - _Z11doubleArrayPKfPfi)
        .other          _Z11doubleArrayPKfPfi,@"STO_CUDA_ENTRY STV_DEFAULT"
_Z11doubleArrayPKfPfi:
.text._Z11doubleArrayPKfPfi:
[----:B------:R-:W-:Y:S01]  /*0000*/  LDC R1, c[0x0][0x37c] ;  /* 0x0000df00ff017b82 */ /* 0x000fe20000000800 */
[----:B------:R-:W0:Y:S07]  /*0010*/  S2R R0, SR_TID.X ;  /* 0x0000000000007919 */ /* 0x000e2e0000002100 */
[----:B------:R-:W0:Y:S01]  /*0020*/  S2UR UR4, SR_CTAID.X ;  /* 0x00000000000479c3 */ /* 0x000e220000002500 */
[----:B------:R-:W1:Y:S07]  /*0030*/  LDCU UR5, c[0x0][0x390] ;  /* 0x00007200ff0577ac */ /* 0x000e6e0008000800 */
[----:B------:R-:W0:Y:S02]  /*0040*/  LDC R7, c[0x0][0x360] ;  /* 0x0000d800ff077b82 */ /* 0x000e240000000800 */
[----:B0-----:R-:W-:-:S05]  /*0050*/  IMAD R7, R7, UR4, R0 ;  /* 0x0000000407077c24 */ /* 0x001fca000f8e0200 */
[----:B-1----:R-:W-:-:S13]  /*0060*/  ISETP.GE.AND P0, PT, R7, UR5, PT ;  /* 0x0000000507007c0c */ /* 0x002fda000bf06270 */
[----:B------:R-:W-:Y:S05]  /*0070*/  @P0 EXIT ;  /* 0x000000000000094d */ /* 0x000fea0003800000 */
[----:B------:R-:W0:Y:S01]  /*0080*/  LDC.64 R2, c[0x0][0x380] ;  /* 0x0000e000ff027b82 */ /* 0x000e220000000a00 */
[----:B------:R-:W1:Y:S07]  /*0090*/  LDCU.64 UR4, c[0x0][0x358] ;  /* 0x00006b00ff0477ac */ /* 0x000e6e0008000a00 */
[----:B------:R-:W2:Y:S01]  /*00a0*/  LDC.64 R4, c[0x0][0x388] ;  /* 0x0000e200ff047b82 */ /* 0x000ea20000000a00 */
[----:B0-----:R-:W-:-:S06]  /*00b0*/  IMAD.WIDE R2, R7, 0x4, R2 ;  /* 0x0000000407027825 */ /* 0x001fcc00078e0202 */
[----:B-1----:R-:W3:Y:S01]  /*00c0*/  LDG.E R2, desc[UR4][R2.64] ;  /* 0x0000000402027981 */ /* 0x002ee2000c1e1900 */
[----:B--2---:R-:W-:-:S04]  /*00d0*/  IMAD.WIDE R4, R7, 0x4, R4 ;  /* 0x0000000407047825 */ /* 0x004fc800078e0204 */
[----:B---3--:R-:W-:-:S05]  /*00e0*/  FADD R7, R2, R2 ;  /* 0x0000000202077221 */ /* 0x008fca0000000000 */
[----:B------:R-:W-:Y:S01]  /*00f0*/  STG.E desc[UR4][R4.64], R7 ;  /* 0x0000000704007986 */ /* 0x000fe2000c101904 */
[----:B------:R-:W-:Y:S05]  /*0100*/  EXIT ;  /* 0x000000000000794d */ /* 0x000fea0003800000 */
.L_x_0:
[----:B------:R-:W-:-:S00]  /*0110*/  BRA `(.L_x_0) ;  /* 0xfffffffc00fc7947 */ /* 0x000fc0000383ffff */
[----:B------:R-:W-:-:S00]  /*0120*/  NOP ;  /* 0x0000000000007918 */ /* 0x000fc00000000000 */
        /* <DEDUP_REMOVED lines=13> */
.L_x_1:


//--------------------- .nv.shared.reserved.0     --------------------------
	.section	.nv.shared.reserved.0,"aw",@nobits
	.weak		__nv_reservedSMEM_offset_0_alias
	.size		__nv_reservedSMEM_offset_0_alias, 0, 64
	.other		__nv_reservedSMEM_offset_0_alias,@"STO_CUDA_RESERVED_SHARED STV_DEFAULT"
__nv_reservedSMEM_offset_0_alias:
	.zero		0
	.zero		64


//--------------------- .nv.constant0._Z11doubleArrayPKfPfi --------------------------
	.section	.nv.constant0._Z11doubleArrayPKfPfi,"a",@progbits
	.sectionflags	@""
	.align	4
.nv.constant0._Z11doubleArrayPKfPfi:
	.zero		916


//--------------------- SYMBOLS --------------------------

	.type		.nv.reservedSmem.offset0,@object
	.size		.nv.reservedSmem.offset0,0x4
